//
// Generated by NVIDIA NVVM Compiler
//
// Compiler Build ID: CL-36424714
// Cuda compilation tools, release 13.0, V13.0.88
// Based on NVVM 20.0.0
//

.version 9.0
.target sm_100
.address_size 64

	// .globl	_Z18kernel_matmul_biasPfPKfS1_S1_iii

.visible .entry _Z18kernel_matmul_biasPfPKfS1_S1_iii(
	.param .u64 .ptr .align 1 _Z18kernel_matmul_biasPfPKfS1_S1_iii_param_0,
	.param .u64 .ptr .align 1 _Z18kernel_matmul_biasPfPKfS1_S1_iii_param_1,
	.param .u64 .ptr .align 1 _Z18kernel_matmul_biasPfPKfS1_S1_iii_param_2,
	.param .u64 .ptr .align 1 _Z18kernel_matmul_biasPfPKfS1_S1_iii_param_3,
	.param .u32 _Z18kernel_matmul_biasPfPKfS1_S1_iii_param_4,
	.param .u32 _Z18kernel_matmul_biasPfPKfS1_S1_iii_param_5,
	.param .u32 _Z18kernel_matmul_biasPfPKfS1_S1_iii_param_6
)
{
	.reg .pred 	%p<13>;
	.reg .b32 	%r<41>;
	.reg .b32 	%f<66>;
	.reg .b64 	%rd<57>;

	ld.param.u64 	%rd6, [_Z18kernel_matmul_biasPfPKfS1_S1_iii_param_0];
	ld.param.u64 	%rd8, [_Z18kernel_matmul_biasPfPKfS1_S1_iii_param_1];
	ld.param.u64 	%rd9, [_Z18kernel_matmul_biasPfPKfS1_S1_iii_param_2];
	ld.param.u64 	%rd7, [_Z18kernel_matmul_biasPfPKfS1_S1_iii_param_3];
	ld.param.u32 	%r20, [_Z18kernel_matmul_biasPfPKfS1_S1_iii_param_4];
	ld.param.u32 	%r18, [_Z18kernel_matmul_biasPfPKfS1_S1_iii_param_5];
	ld.param.u32 	%r19, [_Z18kernel_matmul_biasPfPKfS1_S1_iii_param_6];
	cvta.to.global.u64 	%rd1, %rd9;
	cvta.to.global.u64 	%rd2, %rd8;
	mov.u32 	%r21, %tid.y;
	mov.u32 	%r22, %ctaid.y;
	mov.u32 	%r23, %ntid.y;
	mad.lo.s32 	%r1, %r22, %r23, %r21;
	mov.u32 	%r24, %tid.x;
	mov.u32 	%r25, %ctaid.x;
	mov.u32 	%r26, %ntid.x;
	mad.lo.s32 	%r2, %r25, %r26, %r24;
	setp.ge.s32 	%p1, %r1, %r20;
	setp.ge.s32 	%p2, %r2, %r19;
	or.pred  	%p3, %p1, %p2;
	@%p3 bra 	$L__BB0_14;
	cvta.to.global.u64 	%rd10, %rd7;
	mul.wide.s32 	%rd11, %r2, 4;
	add.s64 	%rd12, %rd10, %rd11;
	ld.global.f32 	%f65, [%rd12];
	setp.lt.s32 	%p4, %r18, 1;
	@%p4 bra 	$L__BB0_13;
	mul.lo.s32 	%r3, %r18, %r1;
	and.b32  	%r4, %r18, 7;
	setp.lt.u32 	%p5, %r18, 8;
	mov.b32 	%r39, 0;
	@%p5 bra 	$L__BB0_5;
	and.b32  	%r39, %r18, 2147483640;
	neg.s32 	%r37, %r39;
	shl.b32 	%r7, %r19, 3;
	mul.wide.u32 	%rd13, %r3, 4;
	add.s64 	%rd14, %rd13, %rd2;
	add.s64 	%rd56, %rd14, 16;
	mul.wide.s32 	%rd17, %r19, 4;
	mov.u32 	%r36, %r2;
$L__BB0_4:
	.pragma "nounroll";
	ld.global.f32 	%f15, [%rd56+-16];
	mul.wide.s32 	%rd15, %r36, 4;
	add.s64 	%rd16, %rd1, %rd15;
	ld.global.f32 	%f16, [%rd16];
	fma.rn.f32 	%f17, %f15, %f16, %f65;
	ld.global.f32 	%f18, [%rd56+-12];
	add.s64 	%rd18, %rd16, %rd17;
	ld.global.f32 	%f19, [%rd18];
	fma.rn.f32 	%f20, %f18, %f19, %f17;
	ld.global.f32 	%f21, [%rd56+-8];
	add.s64 	%rd19, %rd18, %rd17;
	ld.global.f32 	%f22, [%rd19];
	fma.rn.f32 	%f23, %f21, %f22, %f20;
	ld.global.f32 	%f24, [%rd56+-4];
	add.s64 	%rd20, %rd19, %rd17;
	ld.global.f32 	%f25, [%rd20];
	fma.rn.f32 	%f26, %f24, %f25, %f23;
	ld.global.f32 	%f27, [%rd56];
	add.s64 	%rd21, %rd20, %rd17;
	ld.global.f32 	%f28, [%rd21];
	fma.rn.f32 	%f29, %f27, %f28, %f26;
	ld.global.f32 	%f30, [%rd56+4];
	add.s64 	%rd22, %rd21, %rd17;
	ld.global.f32 	%f31, [%rd22];
	fma.rn.f32 	%f32, %f30, %f31, %f29;
	ld.global.f32 	%f33, [%rd56+8];
	add.s64 	%rd23, %rd22, %rd17;
	ld.global.f32 	%f34, [%rd23];
	fma.rn.f32 	%f35, %f33, %f34, %f32;
	ld.global.f32 	%f36, [%rd56+12];
	add.s64 	%rd24, %rd23, %rd17;
	ld.global.f32 	%f37, [%rd24];
	fma.rn.f32 	%f65, %f36, %f37, %f35;
	add.s32 	%r37, %r37, 8;
	add.s32 	%r36, %r36, %r7;
	add.s64 	%rd56, %rd56, 32;
	setp.ne.s32 	%p6, %r37, 0;
	@%p6 bra 	$L__BB0_4;
$L__BB0_5:
	setp.eq.s32 	%p7, %r4, 0;
	@%p7 bra 	$L__BB0_13;
	and.b32  	%r13, %r18, 3;
	setp.lt.u32 	%p8, %r4, 4;
	@%p8 bra 	$L__BB0_8;
	add.s32 	%r28, %r39, %r3;
	mul.wide.u32 	%rd25, %r28, 4;
	add.s64 	%rd26, %rd2, %rd25;
	ld.global.f32 	%f39, [%rd26];
	mad.lo.s32 	%r29, %r39, %r19, %r2;
	mul.wide.s32 	%rd27, %r29, 4;
	add.s64 	%rd28, %rd1, %rd27;
	ld.global.f32 	%f40, [%rd28];
	fma.rn.f32 	%f41, %f39, %f40, %f65;
	cvt.u64.u32 	%rd29, %r3;
	cvt.u64.u32 	%rd30, %r39;
	add.s64 	%rd31, %rd30, %rd29;
	shl.b64 	%rd32, %rd31, 2;
	add.s64 	%rd33, %rd2, %rd32;
	ld.global.f32 	%f42, [%rd33+4];
	mul.wide.s32 	%rd34, %r19, 4;
	add.s64 	%rd35, %rd28, %rd34;
	ld.global.f32 	%f43, [%rd35];
	fma.rn.f32 	%f44, %f42, %f43, %f41;
	ld.global.f32 	%f45, [%rd33+8];
	add.s64 	%rd36, %rd35, %rd34;
	ld.global.f32 	%f46, [%rd36];
	fma.rn.f32 	%f47, %f45, %f46, %f44;
	ld.global.f32 	%f48, [%rd33+12];
	add.s64 	%rd37, %rd36, %rd34;
	ld.global.f32 	%f49, [%rd37];
	fma.rn.f32 	%f65, %f48, %f49, %f47;
	add.s32 	%r39, %r39, 4;
$L__BB0_8:
	setp.eq.s32 	%p9, %r13, 0;
	@%p9 bra 	$L__BB0_13;
	setp.eq.s32 	%p10, %r13, 1;
	@%p10 bra 	$L__BB0_11;
	add.s32 	%r30, %r39, %r3;
	mul.wide.u32 	%rd38, %r30, 4;
	add.s64 	%rd39, %rd2, %rd38;
	ld.global.f32 	%f51, [%rd39];
	mad.lo.s32 	%r31, %r39, %r19, %r2;
	mul.wide.s32 	%rd40, %r31, 4;
	add.s64 	%rd41, %rd1, %rd40;
	ld.global.f32 	%f52, [%rd41];
	fma.rn.f32 	%f53, %f51, %f52, %f65;
	cvt.u64.u32 	%rd42, %r3;
	cvt.u64.u32 	%rd43, %r39;
	add.s64 	%rd44, %rd43, %rd42;
	shl.b64 	%rd45, %rd44, 2;
	add.s64 	%rd46, %rd2, %rd45;
	ld.global.f32 	%f54, [%rd46+4];
	mul.wide.s32 	%rd47, %r19, 4;
	add.s64 	%rd48, %rd41, %rd47;
	ld.global.f32 	%f55, [%rd48];
	fma.rn.f32 	%f65, %f54, %f55, %f53;
	add.s32 	%r39, %r39, 2;
$L__BB0_11:
	and.b32  	%r32, %r18, 1;
	setp.eq.b32 	%p11, %r32, 1;
	not.pred 	%p12, %p11;
	@%p12 bra 	$L__BB0_13;
	add.s32 	%r33, %r39, %r3;
	mul.wide.u32 	%rd49, %r33, 4;
	add.s64 	%rd50, %rd2, %rd49;
	ld.global.f32 	%f56, [%rd50];
	mad.lo.s32 	%r34, %r39, %r19, %r2;
	mul.wide.s32 	%rd51, %r34, 4;
	add.s64 	%rd52, %rd1, %rd51;
	ld.global.f32 	%f57, [%rd52];
	fma.rn.f32 	%f65, %f56, %f57, %f65;
$L__BB0_13:
	mad.lo.s32 	%r35, %r19, %r1, %r2;
	cvta.to.global.u64 	%rd53, %rd6;
	mul.wide.s32 	%rd54, %r35, 4;
	add.s64 	%rd55, %rd53, %rd54;
	st.global.f32 	[%rd55], %f65;
$L__BB0_14:
	ret;

}
	// .globl	_Z19kernel_gelu_forwardPfPKfi
.visible .entry _Z19kernel_gelu_forwardPfPKfi(
	.param .u64 .ptr .align 1 _Z19kernel_gelu_forwardPfPKfi_param_0,
	.param .u64 .ptr .align 1 _Z19kernel_gelu_forwardPfPKfi_param_1,
	.param .u32 _Z19kernel_gelu_forwardPfPKfi_param_2
)
{
	.reg .pred 	%p<4>;
	.reg .b32 	%r<6>;
	.reg .b32 	%f<24>;
	.reg .b64 	%rd<8>;

	ld.param.u64 	%rd1, [_Z19kernel_gelu_forwardPfPKfi_param_0];
	ld.param.u64 	%rd2, [_Z19kernel_gelu_forwardPfPKfi_param_1];
	ld.param.u32 	%r2, [_Z19kernel_gelu_forwardPfPKfi_param_2];
	mov.u32 	%r3, %ctaid.x;
	mov.u32 	%r4, %ntid.x;
	mov.u32 	%r5, %tid.x;
	mad.lo.s32 	%r1, %r3, %r4, %r5;
	setp.ge.s32 	%p1, %r1, %r2;
	@%p1 bra 	$L__BB1_2;
	cvta.to.global.u64 	%rd3, %rd2;
	cvta.to.global.u64 	%rd4, %rd1;
	mul.wide.s32 	%rd5, %r1, 4;
	add.s64 	%rd6, %rd3, %rd5;
	ld.global.f32 	%f1, [%rd6];
	mul.f32 	%f2, %f1, 0f3D372713;
	mul.f32 	%f3, %f1, %f2;
	mul.f32 	%f4, %f1, 0f3F000000;
	fma.rn.f32 	%f5, %f1, %f3, %f1;
	mul.f32 	%f6, %f5, 0f3F4C4229;
	abs.f32 	%f7, %f6;
	mul.f32 	%f8, %f7, 0f4038AA3B;
	ex2.approx.ftz.f32 	%f9, %f8;
	add.f32 	%f10, %f9, 0f3F800000;
	rcp.approx.ftz.f32 	%f11, %f10;
	fma.rn.f32 	%f12, %f11, 0fC0000000, 0f3F800000;
	setp.ge.f32 	%p2, %f7, 0f41102CB4;
	selp.f32 	%f13, 0f3F800000, %f12, %p2;
	copysign.f32 	%f14, %f6, %f13;
	mul.f32 	%f15, %f6, %f6;
	fma.rn.f32 	%f16, %f15, 0f3C80F082, 0fBD563CAE;
	fma.rn.f32 	%f17, %f16, %f15, 0f3E085941;
	fma.rn.f32 	%f18, %f17, %f15, 0fBEAAA9ED;
	fma.rn.f32 	%f19, %f18, %f15, 0f00000000;
	fma.rn.f32 	%f20, %f19, %f6, %f6;
	setp.ge.f32 	%p3, %f7, 0f3F19999A;
	selp.f32 	%f21, %f14, %f20, %p3;
	add.f32 	%f22, %f21, 0f3F800000;
	mul.f32 	%f23, %f4, %f22;
	add.s64 	%rd7, %rd4, %rd5;
	st.global.f32 	[%rd7], %f23;
$L__BB1_2:
	ret;

}


// ===== COMPILED SASS (sm_100) =====

	.target	sm_100

	.elftype	@"ET_EXEC"


//--------------------- .note.nv.tkinfo           --------------------------
	.section	.note.nv.tkinfo,"",@"SHT_NOTE"
	.sectionflags	@"SHF_NOTE_NV_TKINFO"
	.tkinfo
        /*0018*/ 	.word	0x00000002
        /*0030*/ 	.string	""
        /*0030*/ 	.string	"ptxas"
        /*0030*/ 	.string	"Cuda compilation tools, release 13.0, V13.0.88"
        /*0030*/ 	.string	"Build cuda_13.0.r13.0/compiler.36424714_0"
        /*0030*/ 	.string	"-arch sm_100 -m 64 "



//--------------------- .note.nv.cuinfo           --------------------------
	.section	.note.nv.cuinfo,"",@"SHT_NOTE"
	.sectionflags	@"SHF_NOTE_NV_CUINFO"
        /*0018*/ 	.short	0x0002
        /*001a*/ 	.short	0x0064
        /*001c*/ 	.short	0x0082
	.zero		2


//--------------------- .nv.info                  --------------------------
	.section	.nv.info,"",@"SHT_CUDA_INFO"
	.align	4


	//----- nvinfo : EIATTR_REGCOUNT
	.align		4
        /*0000*/ 	.byte	0x04, 0x2f
        /*0002*/ 	.short	(.L_1 - .L_0)
	.align		4
.L_0:
        /*0004*/ 	.word	index@(_Z18kernel_matmul_biasPfPKfS1_S1_iii)
        /*0008*/ 	.word	0x00000020


	//----- nvinfo : EIATTR_FRAME_SIZE
	.align		4
.L_1:
        /*000c*/ 	.byte	0x04, 0x11
        /*000e*/ 	.short	(.L_3 - .L_2)
	.align		4
.L_2:
        /*0010*/ 	.word	index@(_Z18kernel_matmul_biasPfPKfS1_S1_iii)
        /*0014*/ 	.word	0x00000000


	//----- nvinfo : EIATTR_REGCOUNT
	.align		4
.L_3:
        /*0018*/ 	.byte	0x04, 0x2f
        /*001a*/ 	.short	(.L_5 - .L_4)
	.align		4
.L_4:
        /*001c*/ 	.word	index@(_Z19kernel_gelu_forwardPfPKfi)
        /*0020*/ 	.word	0x0000000e


	//----- nvinfo : EIATTR_FRAME_SIZE
	.align		4
.L_5:
        /*0024*/ 	.byte	0x04, 0x11
        /*0026*/ 	.short	(.L_7 - .L_6)
	.align		4
.L_6:
        /*0028*/ 	.word	index@(_Z19kernel_gelu_forwardPfPKfi)
        /*002c*/ 	.word	0x00000000


	//----- nvinfo : EIATTR_MIN_STACK_SIZE
	.align		4
.L_7:
        /*0030*/ 	.byte	0x04, 0x12
        /*0032*/ 	.short	(.L_9 - .L_8)
	.align		4
.L_8:
        /*0034*/ 	.word	index@(_Z19kernel_gelu_forwardPfPKfi)
        /*0038*/ 	.word	0x00000000


	//----- nvinfo : EIATTR_MIN_STACK_SIZE
	.align		4
.L_9:
        /*003c*/ 	.byte	0x04, 0x12
        /*003e*/ 	.short	(.L_11 - .L_10)
	.align		4
.L_10:
        /*0040*/ 	.word	index@(_Z18kernel_matmul_biasPfPKfS1_S1_iii)
        /*0044*/ 	.word	0x00000000
.L_11:


//--------------------- .nv.compat                --------------------------
	.section	.nv.compat,"",@"SHT_CUDA_COMPAT_INFO"
	.align	4
        /*0000*/ 	.byte	0x02, 0x09, 0x00, 0x00, 0x02, 0x02, 0x01, 0x00, 0x02, 0x05, 0x05, 0x00, 0x03, 0x07, 0x01, 0x01
        /*0010*/ 	.byte	0x02, 0x03, 0x00, 0x00, 0x02, 0x06, 0x01, 0x00, 0x04, 0x0b, 0x08, 0x00, 0x01, 0x00, 0x00, 0x00
        /*0020*/ 	.byte	0x00, 0x00, 0x00, 0x00


//--------------------- .nv.info._Z19kernel_gelu_forwardPfPKfi --------------------------
	.section	.nv.info._Z19kernel_gelu_forwardPfPKfi,"",@"SHT_CUDA_INFO"
	.sectionflags	@""
	.align	4


	//----- nvinfo : EIATTR_CUDA_API_VERSION
	.align		4
        /*0000*/ 	.byte	0x04, 0x37
        /*0002*/ 	.short	(.L_13 - .L_12)
.L_12:
        /*0004*/ 	.word	0x00000082


	//----- nvinfo : EIATTR_KPARAM_INFO
	.align		4
.L_13:
        /*0008*/ 	.byte	0x04, 0x17
        /*000a*/ 	.short	(.L_15 - .L_14)
.L_14:
        /*000c*/ 	.word	0x00000000
        /*0010*/ 	.short	0x0002
        /*0012*/ 	.short	0x0010
        /*0014*/ 	.byte	0x00, 0xf0, 0x11, 0x00


	//----- nvinfo : EIATTR_KPARAM_INFO
	.align		4
.L_15:
        /*0018*/ 	.byte	0x04, 0x17
        /*001a*/ 	.short	(.L_17 - .L_16)
.L_16:
        /*001c*/ 	.word	0x00000000
        /*0020*/ 	.short	0x0001
        /*0022*/ 	.short	0x0008
        /*0024*/ 	.byte	0x00, 0xf5, 0x21, 0x00


	//----- nvinfo : EIATTR_KPARAM_INFO
	.align		4
.L_17:
        /*0028*/ 	.byte	0x04, 0x17
        /*002a*/ 	.short	(.L_19 - .L_18)
.L_18:
        /*002c*/ 	.word	0x00000000
        /*0030*/ 	.short	0x0000
        /*0032*/ 	.short	0x0000
        /*0034*/ 	.byte	0x00, 0xf5, 0x21, 0x00


	//----- nvinfo : EIATTR_SPARSE_MMA_MASK
	.align		4
.L_19:
        /*0038*/ 	.byte	0x03, 0x50
        /*003a*/ 	.short	0x0000


	//----- nvinfo : EIATTR_MAXREG_COUNT
	.align		4
        /*003c*/ 	.byte	0x03, 0x1b
        /*003e*/ 	.short	0x00ff


	//----- nvinfo : EIATTR_MERCURY_ISA_VERSION
	.align		4
        /*0040*/ 	.byte	0x03, 0x5f
        /*0042*/ 	.short	0x0101


	//----- nvinfo : EIATTR_VRC_CTA_INIT_COUNT
	.align		4
        /*0044*/ 	.byte	0x02, 0x4a
	.zero		1
	.zero		1


	//----- nvinfo : EIATTR_EXIT_INSTR_OFFSETS
	.align		4
        /*0048*/ 	.byte	0x04, 0x1c
        /*004a*/ 	.short	(.L_21 - .L_20)


	//   ....[0]....
.L_20:
        /*004c*/ 	.word	0x00000070


	//   ....[1]....
        /*0050*/ 	.word	0x00000270


	//----- nvinfo : EIATTR_CBANK_PARAM_SIZE
	.align		4
.L_21:
        /*0054*/ 	.byte	0x03, 0x19
        /*0056*/ 	.short	0x0014


	//----- nvinfo : EIATTR_PARAM_CBANK
	.align		4
        /*0058*/ 	.byte	0x04, 0x0a
        /*005a*/ 	.short	(.L_23 - .L_22)
	.align		4
.L_22:
        /*005c*/ 	.word	index@(.nv.constant0._Z19kernel_gelu_forwardPfPKfi)
        /*0060*/ 	.short	0x0380
        /*0062*/ 	.short	0x0014


	//----- nvinfo : EIATTR_SW_WAR
	.align		4
.L_23:
        /*0064*/ 	.byte	0x04, 0x36
        /*0066*/ 	.short	(.L_25 - .L_24)
.L_24:
        /*0068*/ 	.word	0x00000008
.L_25:


//--------------------- .nv.info._Z18kernel_matmul_biasPfPKfS1_S1_iii --------------------------
	.section	.nv.info._Z18kernel_matmul_biasPfPKfS1_S1_iii,"",@"SHT_CUDA_INFO"
	.sectionflags	@""
	.align	4


	//----- nvinfo : EIATTR_CUDA_API_VERSION
	.align		4
        /*0000*/ 	.byte	0x04, 0x37
        /*0002*/ 	.short	(.L_27 - .L_26)
.L_26:
        /*0004*/ 	.word	0x00000082


	//----- nvinfo : EIATTR_KPARAM_INFO
	.align		4
.L_27:
        /*0008*/ 	.byte	0x04, 0x17
        /*000a*/ 	.short	(.L_29 - .L_28)
.L_28:
        /*000c*/ 	.word	0x00000000
        /*0010*/ 	.short	0x0006
        /*0012*/ 	.short	0x0028
        /*0014*/ 	.byte	0x00, 0xf0, 0x11, 0x00


	//----- nvinfo : EIATTR_KPARAM_INFO
	.align		4
.L_29:
        /*0018*/ 	.byte	0x04, 0x17
        /*001a*/ 	.short	(.L_31 - .L_30)
.L_30:
        /*001c*/ 	.word	0x00000000
        /*0020*/ 	.short	0x0005
        /*0022*/ 	.short	0x0024
        /*0024*/ 	.byte	0x00, 0xf0, 0x11, 0x00


	//----- nvinfo : EIATTR_KPARAM_INFO
	.align		4
.L_31:
        /*0028*/ 	.byte	0x04, 0x17
        /*002a*/ 	.short	(.L_33 - .L_32)
.L_32:
        /*002c*/ 	.word	0x00000000
        /*0030*/ 	.short	0x0004
        /*0032*/ 	.short	0x0020
        /*0034*/ 	.byte	0x00, 0xf0, 0x11, 0x00


	//----- nvinfo : EIATTR_KPARAM_INFO
	.align		4
.L_33:
        /*0038*/ 	.byte	0x04, 0x17
        /*003a*/ 	.short	(.L_35 - .L_34)
.L_34:
        /*003c*/ 	.word	0x00000000
        /*0040*/ 	.short	0x0003
        /*0042*/ 	.short	0x0018
        /*0044*/ 	.byte	0x00, 0xf5, 0x21, 0x00


	//----- nvinfo : EIATTR_KPARAM_INFO
	.align		4
.L_35:
        /*0048*/ 	.byte	0x04, 0x17
        /*004a*/ 	.short	(.L_37 - .L_36)
.L_36:
        /*004c*/ 	.word	0x00000000
        /*0050*/ 	.short	0x0002
        /*0052*/ 	.short	0x0010
        /*0054*/ 	.byte	0x00, 0xf5, 0x21, 0x00


	//----- nvinfo : EIATTR_KPARAM_INFO
	.align		4
.L_37:
        /*0058*/ 	.byte	0x04, 0x17
        /*005a*/ 	.short	(.L_39 - .L_38)
.L_38:
        /*005c*/ 	.word	0x00000000
        /*0060*/ 	.short	0x0001
        /*0062*/ 	.short	0x0008
        /*0064*/ 	.byte	0x00, 0xf5, 0x21, 0x00


	//----- nvinfo : EIATTR_KPARAM_INFO
	.align		4
.L_39:
        /*0068*/ 	.byte	0x04, 0x17
        /*006a*/ 	.short	(.L_41 - .L_40)
.L_40:
        /*006c*/ 	.word	0x00000000
        /*0070*/ 	.short	0x0000
        /*0072*/ 	.short	0x0000
        /*0074*/ 	.byte	0x00, 0xf5, 0x21, 0x00


	//----- nvinfo : EIATTR_SPARSE_MMA_MASK
	.align		4
.L_41:
        /*0078*/ 	.byte	0x03, 0x50
        /*007a*/ 	.short	0x0000


	//----- nvinfo : EIATTR_MAXREG_COUNT
	.align		4
        /*007c*/ 	.byte	0x03, 0x1b
        /*007e*/ 	.short	0x00ff


	//----- nvinfo : EIATTR_MERCURY_ISA_VERSION
	.align		4
        /*0080*/ 	.byte	0x03, 0x5f
        /*0082*/ 	.short	0x0101


	//----- nvinfo : EIATTR_VRC_CTA_INIT_COUNT
	.align		4
        /*0084*/ 	.byte	0x02, 0x4a
	.zero		1
	.zero		1


	//----- nvinfo : EIATTR_EXIT_INSTR_OFFSETS
	.align		4
        /*0088*/ 	.byte	0x04, 0x1c
        /*008a*/ 	.short	(.L_43 - .L_42)


	//   ....[0]....
.L_42:
        /*008c*/ 	.word	0x000000d0


	//   ....[1]....
        /*0090*/ 	.word	0x000008f0


	//----- nvinfo : EIATTR_CBANK_PARAM_SIZE
	.align		4
.L_43:
        /*0094*/ 	.byte	0x03, 0x19
        /*0096*/ 	.short	0x002c


	//----- nvinfo : EIATTR_PARAM_CBANK
	.align		4
        /*0098*/ 	.byte	0x04, 0x0a
        /*009a*/ 	.short	(.L_45 - .L_44)
	.align		4
.L_44:
        /*009c*/ 	.word	index@(.nv.constant0._Z18kernel_matmul_biasPfPKfS1_S1_iii)
        /*00a0*/ 	.short	0x0380
        /*00a2*/ 	.short	0x002c


	//----- nvinfo : EIATTR_SW_WAR
	.align		4
.L_45:
        /*00a4*/ 	.byte	0x04, 0x36
        /*00a6*/ 	.short	(.L_47 - .L_46)
.L_46:
        /*00a8*/ 	.word	0x00000008
.L_47:


//--------------------- .nv.callgraph             --------------------------
	.section	.nv.callgraph,"",@"SHT_CUDA_CALLGRAPH"
	.align	4
	.sectionentsize	8
	.align		4
        /*0000*/ 	.word	0x00000000
	.align		4
        /*0004*/ 	.word	0xffffffff
	.align		4
        /*0008*/ 	.word	0x00000000
	.align		4
        /*000c*/ 	.word	0xfffffffe
	.align		4
        /*0010*/ 	.word	0x00000000
	.align		4
        /*0014*/ 	.word	0xfffffffd
	.align		4
        /*0018*/ 	.word	0x00000000
	.align		4
        /*001c*/ 	.word	0xfffffffc


//--------------------- .text._Z19kernel_gelu_forwardPfPKfi --------------------------
	.section	.text._Z19kernel_gelu_forwardPfPKfi,"ax",@progbits
	.align	128
        .global         _Z19kernel_gelu_forwardPfPKfi
        .type           _Z19kernel_gelu_forwardPfPKfi,@function
        .size           _Z19kernel_gelu_forwardPfPKfi,(.L_x_6 - _Z19kernel_gelu_forwardPfPKfi)
        .other          _Z19kernel_gelu_forwardPfPKfi,@"STO_CUDA_ENTRY STV_DEFAULT"
_Z19kernel_gelu_forwardPfPKfi:
.text._Z19kernel_gelu_forwardPfPKfi:
[----:B------:R-:W-:Y:S01]  /*0000*/  LDC R1, c[0x0][0x37c] ;  /* 0x0000df00ff017b82 */ /* 0x000fe20000000800 */
[----:B------:R-:W0:Y:S07]  /*0010*/  S2R R0, SR_TID.X ;  /* 0x0000000000007919 */ /* 0x000e2e0000002100 */
[----:B------:R-:W0:Y:S01]  /*0020*/  S2UR UR4, SR_CTAID.X ;  /* 0x00000000000479c3 */ /* 0x000e220000002500 */
[----:B------:R-:W1:Y:S07]  /*0030*/  LDCU UR5, c[0x0][0x390] ;  /* 0x00007200ff0577ac */ /* 0x000e6e0008000800 */
[----:B------:R-:W0:Y:S02]  /*0040*/  LDC R5, c[0x0][0x360] ;  /* 0x0000d800ff057b82 */ /* 0x000e240000000800 */
[----:B0-----:R-:W-:-:S05]  /*0050*/  IMAD R5, R5, UR4, R0 ;  /* 0x0000000405057c24 */ /* 0x001fca000f8e0200 */
[----:B-1----:R-:W-:-:S13]  /*0060*/  ISETP.GE.AND P0, PT, R5, UR5, PT ;  /* 0x0000000505007c0c */ /* 0x002fda000bf06270 */
[----:B------:R-:W-:Y:S05]  /*0070*/  @P0 EXIT ;  /* 0x000000000000094d */ /* 0x000fea0003800000 */
[----:B------:R-:W0:Y:S01]  /*0080*/  LDC.64 R2, c[0x0][0x388] ;  /* 0x0000e200ff027b82 */ /* 0x000e220000000a00 */
[----:B------:R-:W1:Y:S01]  /*0090*/  LDCU.64 UR4, c[0x0][0x358] ;  /* 0x00006b00ff0477ac */ /* 0x000e620008000a00 */
[----:B0-----:R-:W-:-:S05]  /*00a0*/  IMAD.WIDE R2, R5, 0x4, R2 ;  /* 0x0000000405027825 */ /* 0x001fca00078e0202 */
[----:B-1----:R0:W2:Y:S01]  /*00b0*/  LDG.E R4, desc[UR4][R2.64] ;  /* 0x0000000402047981 */ /* 0x0020a2000c1e1900 */
[----:B------:R-:W-:Y:S01]  /*00c0*/  MOV R10, 0x3c80f082 ;  /* 0x3c80f082000a7802 */ /* 0x000fe20000000f00 */
[----:B------:R-:W-:Y:S01]  /*00d0*/  HFMA2 R11, -RZ, RZ, 1.875, 0 ;  /* 0x3f800000ff0b7431 */ /* 0x000fe200000001ff */
[----:B0-----:R-:W0:Y:S02]  /*00e0*/  LDC.64 R2, c[0x0][0x380] ;  /* 0x0000e000ff027b82 */ /* 0x001e240000000a00 */
[----:B0-----:R-:W-:-:S04]  /*00f0*/  IMAD.WIDE R2, R5, 0x4, R2 ;  /* 0x0000000405027825 */ /* 0x001fc800078e0202 */
[----:B--2---:R-:W-:-:S04]  /*0100*/  FMUL R7, R4, 0.044714998453855514526 ;  /* 0x3d37271304077820 */ /* 0x004fc80000400000 */
[----:B------:R-:W-:-:S04]  /*0110*/  FMUL R7, R4, R7 ;  /* 0x0000000704077220 */ /* 0x000fc80000400000 */
[C---:B------:R-:W-:Y:S01]  /*0120*/  FFMA R7, R4.reuse, R7, R4 ;  /* 0x0000000704077223 */ /* 0x040fe20000000004 */
[----:B------:R-:W-:-:S03]  /*0130*/  FMUL R4, R4, 0.5 ;  /* 0x3f00000004047820 */ /* 0x000fc60000400000 */
[----:B------:R-:W-:-:S04]  /*0140*/  FMUL R7, R7, 0.79788452386856079102 ;  /* 0x3f4c422907077820 */ /* 0x000fc80000400000 */
[C---:B------:R-:W-:Y:S01]  /*0150*/  FMUL R0, |R7|.reuse, 2.8853900432586669922 ;  /* 0x4038aa3b07007820 */ /* 0x040fe20000400200 */
[C---:B------:R-:W-:Y:S01]  /*0160*/  FMUL R9, R7.reuse, R7 ;  /* 0x0000000707097220 */ /* 0x040fe20000400000 */
[C---:B------:R-:W-:Y:S02]  /*0170*/  FSETP.GE.AND P1, PT, |R7|.reuse, 0.60000002384185791016, PT ;  /* 0x3f19999a0700780b */ /* 0x040fe40003f26200 */
[----:B------:R-:W-:Y:S01]  /*0180*/  FSETP.GE.AND P0, PT, |R7|, 9.010913848876953125, PT ;  /* 0x41102cb40700780b */ /* 0x000fe20003f06200 */
[C---:B------:R-:W-:Y:S01]  /*0190*/  FFMA R10, R9.reuse, R10, -0.052303962409496307373 ;  /* 0xbd563cae090a7423 */ /* 0x040fe2000000000a */
[----:B------:R-:W0:Y:S02]  /*01a0*/  MUFU.EX2 R0, R0 ;  /* 0x0000000000007308 */ /* 0x000e240000000800 */
[----:B0-----:R-:W-:Y:S01]  /*01b0*/  FADD R6, R0, 1 ;  /* 0x3f80000000067421 */ /* 0x001fe20000000000 */
[----:B------:R-:W-:-:S04]  /*01c0*/  FFMA R0, R9, R10, 0.1331529766321182251 ;  /* 0x3e08594109007423 */ /* 0x000fc8000000000a */
[C---:B------:R-:W-:Y:S01]  /*01d0*/  FFMA R0, R9.reuse, R0, -0.33332768082618713379 ;  /* 0xbeaaa9ed09007423 */ /* 0x040fe20000000000 */
[----:B------:R-:W0:Y:S03]  /*01e0*/  MUFU.RCP R6, R6 ;  /* 0x0000000600067308 */ /* 0x000e260000001000 */
[----:B------:R-:W-:Y:S01]  /*01f0*/  FFMA R0, R9, R0, RZ ;  /* 0x0000000009007223 */ /* 0x000fe200000000ff */
[----:B0-----:R-:W-:-:S05]  /*0200*/  FFMA R8, R6, -2, R11 ;  /* 0xc000000006087823 */ /* 0x001fca000000000b */
[----:B------:R-:W-:-:S04]  /*0210*/  FSEL R8, R8, 1, !P0 ;  /* 0x3f80000008087808 */ /* 0x000fc80004000000 */
[--C-:B------:R-:W-:Y:S01]  /*0220*/  LOP3.LUT R8, R8, 0x80000000, R7.reuse, 0xb8, !PT ;  /* 0x8000000008087812 */ /* 0x100fe200078eb807 */
[----:B------:R-:W-:-:S04]  /*0230*/  @!P1 FFMA R8, R7, R0, R7 ;  /* 0x0000000007089223 */ /* 0x000fc80000000007 */
[----:B------:R-:W-:-:S04]  /*0240*/  FADD R7, R8, 1 ;  /* 0x3f80000008077421 */ /* 0x000fc80000000000 */
[----:B------:R-:W-:-:S05]  /*0250*/  FMUL R7, R4, R7 ;  /* 0x0000000704077220 */ /* 0x000fca0000400000 */
[----:B------:R-:W-:Y:S01]  /*0260*/  STG.E desc[UR4][R2.64], R7 ;  /* 0x0000000702007986 */ /* 0x000fe2000c101904 */
[----:B------:R-:W-:Y:S05]  /*0270*/  EXIT ;  /* 0x000000000000794d */ /* 0x000fea0003800000 */
.L_x_0:
[----:B------:R-:W-:-:S00]  /*0280*/  BRA `(.L_x_0) ;  /* 0xfffffffc00fc7947 */ /* 0x000fc0000383ffff */
[----:B------:R-:W-:-:S00]  /*0290*/  NOP ;  /* 0x0000000000007918 */ /* 0x000fc00000000000 */
        /* <DEDUP_REMOVED lines=14> */
.L_x_6:


//--------------------- .text._Z18kernel_matmul_biasPfPKfS1_S1_iii --------------------------
	.section	.text._Z18kernel_matmul_biasPfPKfS1_S1_iii,"ax",@progbits
	.align	128
        .global         _Z18kernel_matmul_biasPfPKfS1_S1_iii
        .type           _Z18kernel_matmul_biasPfPKfS1_S1_iii,@function
        .size           _Z18kernel_matmul_biasPfPKfS1_S1_iii,(.L_x_7 - _Z18kernel_matmul_biasPfPKfS1_S1_iii)
        .other          _Z18kernel_matmul_biasPfPKfS1_S1_iii,@"STO_CUDA_ENTRY STV_DEFAULT"
_Z18kernel_matmul_biasPfPKfS1_S1_iii:
.text._Z18kernel_matmul_biasPfPKfS1_S1_iii:
[----:B------:R-:W-:Y:S01]  /*0000*/  LDC R1, c[0x0][0x37c] ;  /* 0x0000df00ff017b82 */ /* 0x000fe20000000800 */
[----:B------:R-:W0:Y:S07]  /*0010*/  S2R R0, SR_TID.X ;  /* 0x0000000000007919 */ /* 0x000e2e0000002100 */
[----:B------:R-:W1:Y:S01]  /*0020*/  LDC R3, c[0x0][0x364] ;  /* 0x0000d900ff037b82 */ /* 0x000e620000000800 */
[----:B------:R-:W2:Y:S01]  /*0030*/  LDCU UR6, c[0x0][0x3a0] ;  /* 0x00007400ff0677ac */ /* 0x000ea20008000800 */
[----:B------:R-:W1:Y:S06]  /*0040*/  S2R R16, SR_TID.Y ;  /* 0x0000000000107919 */ /* 0x000e6c0000002200 */
[----:B------:R-:W0:Y:S08]  /*0050*/  S2UR UR5, SR_CTAID.X ;  /* 0x00000000000579c3 */ /* 0x000e300000002500 */
[----:B------:R-:W0:Y:S08]  /*0060*/  LDC R5, c[0x0][0x360] ;  /* 0x0000d800ff057b82 */ /* 0x000e300000000800 */
[----:B------:R-:W1:Y:S08]  /*0070*/  S2UR UR4, SR_CTAID.Y ;  /* 0x00000000000479c3 */ /* 0x000e700000002600 */
[----:B------:R-:W3:Y:S01]  /*0080*/  LDC R17, c[0x0][0x3a8] ;  /* 0x0000ea00ff117b82 */ /* 0x000ee20000000800 */
[----:B0-----:R-:W-:-:S02]  /*0090*/  IMAD R0, R5, UR5, R0 ;  /* 0x0000000505007c24 */ /* 0x001fc4000f8e0200 */
[----:B-1----:R-:W-:-:S03]  /*00a0*/  IMAD R16, R3, UR4, R16 ;  /* 0x0000000403107c24 */ /* 0x002fc6000f8e0210 */
[----:B---3--:R-:W-:-:S04]  /*00b0*/  ISETP.GE.AND P0, PT, R0, R17, PT ;  /* 0x000000110000720c */ /* 0x008fc80003f06270 */
[----:B--2---:R-:W-:-:S13]  /*00c0*/  ISETP.GE.OR P0, PT, R16, UR6, P0 ;  /* 0x0000000610007c0c */ /* 0x004fda0008706670 */
[----:B------:R-:W-:Y:S05]  /*00d0*/  @P0 EXIT ;  /* 0x000000000000094d */ /* 0x000fea0003800000 */
[----:B------:R-:W0:Y:S01]  /*00e0*/  LDC R19, c[0x0][0x3a4] ;  /* 0x0000e900ff137b82 */ /* 0x000e220000000800 */
[----:B------:R-:W1:Y:S07]  /*00f0*/  LDCU.64 UR4, c[0x0][0x358] ;  /* 0x00006b00ff0477ac */ /* 0x000e6e0008000a00 */
[----:B------:R-:W2:Y:S01]  /*0100*/  LDC.64 R24, c[0x0][0x398] ;  /* 0x0000e600ff187b82 */ /* 0x000ea20000000a00 */
[----:B0-----:R-:W-:Y:S01]  /*0110*/  ISETP.GE.AND P0, PT, R19, 0x1, PT ;  /* 0x000000011300780c */ /* 0x001fe20003f06270 */
[----:B--2---:R-:W-:-:S06]  /*0120*/  IMAD.WIDE R24, R0, 0x4, R24 ;  /* 0x0000000400187825 */ /* 0x004fcc00078e0218 */
[----:B-1----:R0:W5:Y:S06]  /*0130*/  LDG.E R24, desc[UR4][R24.64] ;  /* 0x0000000418187981 */ /* 0x00216c000c1e1900 */
[----:B------:R-:W-:Y:S05]  /*0140*/  @!P0 BRA `(.L_x_1) ;  /* 0x0000000400d88947 */ /* 0x000fea0003800000 */
[C---:B------:R-:W-:Y:S01]  /*0150*/  ISETP.GE.U32.AND P1, PT, R19.reuse, 0x8, PT ;  /* 0x000000081300780c */ /* 0x040fe20003f26070 */
[----:B------:R-:W-:Y:S01]  /*0160*/  HFMA2 R21, -RZ, RZ, 0, 0 ;  /* 0x00000000ff157431 */ /* 0x000fe200000001ff */
[----:B------:R-:W-:Y:S01]  /*0170*/  LOP3.LUT R27, R19, 0x7, RZ, 0xc0, !PT ;  /* 0x00000007131b7812 */ /* 0x000fe200078ec0ff */
[----:B------:R-:W-:-:S03]  /*0180*/  IMAD R20, R16, R19, RZ ;  /* 0x0000001310147224 */ /* 0x000fc600078e02ff */
[----:B------:R-:W-:-:S07]  /*0190*/  ISETP.NE.AND P0, PT, R27, RZ, PT ;  /* 0x000000ff1b00720c */ /* 0x000fce0003f05270 */
[----:B------:R-:W-:Y:S06]  /*01a0*/  @!P1 BRA `(.L_x_2) ;  /* 0x0000000000c09947 */ /* 0x000fec0003800000 */
[----:B------:R-:W1:Y:S01]  /*01b0*/  LDC.64 R2, c[0x0][0x388] ;  /* 0x0000e200ff027b82 */ /* 0x000e620000000a00 */
[----:B------:R-:W-:Y:S02]  /*01c0*/  LOP3.LUT R21, R19, 0x7ffffff8, RZ, 0xc0, !PT ;  /* 0x7ffffff813157812 */ /* 0x000fe400078ec0ff */
[----:B------:R-:W-:Y:S02]  /*01d0*/  MOV R18, R0 ;  /* 0x0000000000127202 */ /* 0x000fe40000000f00 */
[----:B------:R-:W-:Y:S01]  /*01e0*/  IADD3 R22, PT, PT, -R21, RZ, RZ ;  /* 0x000000ff15167210 */ /* 0x000fe20007ffe1ff */
[----:B-1----:R-:W-:-:S03]  /*01f0*/  IMAD.WIDE.U32 R2, R20, 0x4, R2 ;  /* 0x0000000414027825 */ /* 0x002fc600078e0002 */
[----:B------:R-:W-:-:S04]  /*0200*/  IADD3 R4, P1, PT, R2, 0x10, RZ ;  /* 0x0000001002047810 */ /* 0x000fc80007f3e0ff */
[----:B------:R-:W-:-:S09]  /*0210*/  IADD3.X R5, PT, PT, RZ, R3, RZ, P1, !PT ;  /* 0x00000003ff057210 */ /* 0x000fd20000ffe4ff */
.L_x_3:
[----:B------:R-:W1:Y:S01]  /*0220*/  LDC.64 R14, c[0x0][0x390] ;  /* 0x0000e400ff0e7b82 */ /* 0x000e620000000a00 */
[----:B------:R-:W-:Y:S02]  /*0230*/  MOV R2, R4 ;  /* 0x0000000400027202 */ /* 0x000fe40000000f00 */
[----:B------:R-:W-:-:S05]  /*0240*/  MOV R3, R5 ;  /* 0x0000000500037202 */ /* 0x000fca0000000f00 */
[----:B0-----:R-:W2:Y:S04]  /*0250*/  LDG.E R25, desc[UR4][R2.64+-0x10] ;  /* 0xfffff00402197981 */ /* 0x001ea8000c1e1900 */
[----:B------:R-:W3:Y:S04]  /*0260*/  LDG.E R23, desc[UR4][R2.64+-0xc] ;  /* 0xfffff40402177981 */ /* 0x000ee8000c1e1900 */
[----:B------:R-:W4:Y:S04]  /*0270*/  LDG.E R29, desc[UR4][R2.64+-0x8] ;  /* 0xfffff804021d7981 */ /* 0x000f28000c1e1900 */
[----:B------:R-:W4:Y:S01]  /*0280*/  LDG.E R28, desc[UR4][R2.64+-0x4] ;  /* 0xfffffc04021c7981 */ /* 0x000f22000c1e1900 */
[----:B-1----:R-:W-:-:S05]  /*0290*/  IMAD.WIDE R14, R18, 0x4, R14 ;  /* 0x00000004120e7825 */ /* 0x002fca00078e020e */
[----:B------:R0:W2:Y:S01]  /*02a0*/  LDG.E R26, desc[UR4][R14.64] ;  /* 0x000000040e1a7981 */ /* 0x0000a2000c1e1900 */
[----:B------:R-:W-:-:S04]  /*02b0*/  IMAD.WIDE R12, R17, 0x4, R14 ;  /* 0x00000004110c7825 */ /* 0x000fc800078e020e */
[C---:B------:R-:W-:Y:S02]  /*02c0*/  IMAD.WIDE R4, R17.reuse, 0x4, R12 ;  /* 0x0000000411047825 */ /* 0x040fe400078e020c */
[----:B------:R-:W3:Y:S02]  /*02d0*/  LDG.E R12, desc[UR4][R12.64] ;  /* 0x000000040c0c7981 */ /* 0x000ee4000c1e1900 */
[C---:B------:R-:W-:Y:S02]  /*02e0*/  IMAD.WIDE R8, R17.reuse, 0x4, R4 ;  /* 0x0000000411087825 */ /* 0x040fe400078e0204 */
[----:B------:R-:W4:Y:S02]  /*02f0*/  LDG.E R4, desc[UR4][R4.64] ;  /* 0x0000000404047981 */ /* 0x000f24000c1e1900 */
[C---:B------:R-:W-:Y:S02]  /*0300*/  IMAD.WIDE R6, R17.reuse, 0x4, R8 ;  /* 0x0000000411067825 */ /* 0x040fe400078e0208 */
[----:B------:R-:W4:Y:S02]  /*0310*/  LDG.E R8, desc[UR4][R8.64] ;  /* 0x0000000408087981 */ /* 0x000f24000c1e1900 */
[----:B------:R-:W-:-:S02]  /*0320*/  IMAD.WIDE R10, R17, 0x4, R6 ;  /* 0x00000004110a7825 */ /* 0x000fc400078e0206 */
[----:B------:R-:W4:Y:S04]  /*0330*/  LDG.E R5, desc[UR4][R2.64] ;  /* 0x0000000402057981 */ /* 0x000f28000c1e1900 */
[----:B------:R-:W4:Y:S01]  /*0340*/  LDG.E R6, desc[UR4][R6.64] ;  /* 0x0000000406067981 */ /* 0x000f22000c1e1900 */
[----:B0-----:R-:W-:-:S03]  /*0350*/  IMAD.WIDE R14, R17, 0x4, R10 ;  /* 0x00000004110e7825 */ /* 0x001fc600078e020a */
[----:B------:R-:W4:Y:S04]  /*0360*/  LDG.E R10, desc[UR4][R10.64] ;  /* 0x000000040a0a7981 */ /* 0x000f28000c1e1900 */
[----:B------:R-:W4:Y:S04]  /*0370*/  LDG.E R13, desc[UR4][R14.64] ;  /* 0x000000040e0d7981 */ /* 0x000f28000c1e1900 */
[----:B------:R-:W4:Y:S04]  /*0380*/  LDG.E R7, desc[UR4][R2.64+0x4] ;  /* 0x0000040402077981 */ /* 0x000f28000c1e1900 */
[----:B------:R-:W4:Y:S01]  /*0390*/  LDG.E R9, desc[UR4][R2.64+0xc] ;  /* 0x00000c0402097981 */ /* 0x000f22000c1e1900 */
[----:B--2--5:R-:W-:Y:S01]  /*03a0*/  FFMA R26, R25, R26, R24 ;  /* 0x0000001a191a7223 */ /* 0x024fe20000000018 */
[----:B------:R-:W-:-:S02]  /*03b0*/  IMAD.WIDE R24, R17, 0x4, R14 ;  /* 0x0000000411187825 */ /* 0x000fc400078e020e */
[----:B------:R-:W2:Y:S04]  /*03c0*/  LDG.E R14, desc[UR4][R2.64+0x8] ;  /* 0x00000804020e7981 */ /* 0x000ea8000c1e1900 */
[----:B------:R-:W2:Y:S01]  /*03d0*/  LDG.E R24, desc[UR4][R24.64] ;  /* 0x0000000418187981 */ /* 0x000ea2000c1e1900 */
[----:B---3--:R-:W-:Y:S01]  /*03e0*/  FFMA R12, R23, R12, R26 ;  /* 0x0000000c170c7223 */ /* 0x008fe2000000001a */
[----:B------:R-:W-:-:S03]  /*03f0*/  IADD3 R22, PT, PT, R22, 0x8, RZ ;  /* 0x0000000816167810 */ /* 0x000fc60007ffe0ff */
[----:B----4-:R-:W-:Y:S01]  /*0400*/  FFMA R29, R29, R4, R12 ;  /* 0x000000041d1d7223 */ /* 0x010fe2000000000c */
[----:B------:R-:W-:-:S03]  /*0410*/  ISETP.NE.AND P1, PT, R22, RZ, PT ;  /* 0x000000ff1600720c */ /* 0x000fc60003f25270 */
[----:B------:R-:W-:Y:S01]  /*0420*/  FFMA R8, R28, R8, R29 ;  /* 0x000000081c087223 */ /* 0x000fe2000000001d */
[----:B------:R-:W-:-:S03]  /*0430*/  IADD3 R4, P2, PT, R2, 0x20, RZ ;  /* 0x0000002002047810 */ /* 0x000fc60007f5e0ff */
[----:B------:R-:W-:Y:S01]  /*0440*/  FFMA R6, R5, R6, R8 ;  /* 0x0000000605067223 */ /* 0x000fe20000000008 */
[----:B------:R-:W-:Y:S02]  /*0450*/  IADD3.X R5, PT, PT, RZ, R3, RZ, P2, !PT ;  /* 0x00000003ff057210 */ /* 0x000fe400017fe4ff */
[----:B------:R-:W-:Y:S01]  /*0460*/  LEA R18, R17, R18, 0x3 ;  /* 0x0000001211127211 */ /* 0x000fe200078e18ff */
[----:B------:R-:W-:-:S04]  /*0470*/  FFMA R7, R7, R10, R6 ;  /* 0x0000000a07077223 */ /* 0x000fc80000000006 */
[----:B--2---:R-:W-:-:S04]  /*0480*/  FFMA R14, R14, R13, R7 ;  /* 0x0000000d0e0e7223 */ /* 0x004fc80000000007 */
[----:B------:R-:W-:Y:S01]  /*0490*/  FFMA R24, R9, R24, R14 ;  /* 0x0000001809187223 */ /* 0x000fe2000000000e */
[----:B------:R-:W-:Y:S06]  /*04a0*/  @P1 BRA `(.L_x_3) ;  /* 0xfffffffc005c1947 */ /* 0x000fec000383ffff */
.L_x_2:
[----:B------:R-:W-:Y:S05]  /*04b0*/  @!P0 BRA `(.L_x_1) ;  /* 0x0000000000fc8947 */ /* 0x000fea0003800000 */
[----:B------:R-:W-:Y:S02]  /*04c0*/  ISETP.GE.U32.AND P1, PT, R27, 0x4, PT ;  /* 0x000000041b00780c */ /* 0x000fe40003f26070 */
[----:B------:R-:W-:-:S04]  /*04d0*/  LOP3.LUT R14, R19, 0x3, RZ, 0xc0, !PT ;  /* 0x00000003130e7812 */ /* 0x000fc800078ec0ff */
[----:B------:R-:W-:-:S07]  /*04e0*/  ISETP.NE.AND P0, PT, R14, RZ, PT ;  /* 0x000000ff0e00720c */ /* 0x000fce0003f05270 */
[----:B------:R-:W-:Y:S06]  /*04f0*/  @!P1 BRA `(.L_x_4) ;  /* 0x00000000006c9947 */ /* 0x000fec0003800000 */
[----:B------:R-:W1:Y:S01]  /*0500*/  LDC.64 R4, c[0x0][0x390] ;  /* 0x0000e400ff047b82 */ /* 0x000e620000000a00 */
[----:B------:R-:W2:Y:S01]  /*0510*/  LDCU.64 UR6, c[0x0][0x388] ;  /* 0x00007100ff0677ac */ /* 0x000ea20008000a00 */
[----:B------:R-:W-:Y:S01]  /*0520*/  IMAD R7, R21, R17, R0 ;  /* 0x0000001115077224 */ /* 0x000fe200078e0200 */
[CC--:B------:R-:W-:Y:S02]  /*0530*/  IADD3 R3, PT, PT, R20.reuse, R21.reuse, RZ ;  /* 0x0000001514037210 */ /* 0x0c0fe40007ffe0ff */
[----:B------:R-:W-:-:S03]  /*0540*/  IADD3 R8, P1, PT, R20, R21, RZ ;  /* 0x0000001514087210 */ /* 0x000fc60007f3e0ff */
[----:B------:R-:W3:Y:S01]  /*0550*/  LDC.64 R12, c[0x0][0x388] ;  /* 0x0000e200ff0c7b82 */ /* 0x000ee20000000a00 */
[----:B-1----:R-:W-:-:S04]  /*0560*/  IMAD.WIDE R4, R7, 0x4, R4 ;  /* 0x0000000407047825 */ /* 0x002fc800078e0204 */
[----:B------:R-:W-:Y:S02]  /*0570*/  IMAD.WIDE R6, R17, 0x4, R4 ;  /* 0x0000000411067825 */ /* 0x000fe400078e0204 */
[----:B------:R-:W4:Y:S02]  /*0580*/  LDG.E R4, desc[UR4][R4.64] ;  /* 0x0000000404047981 */ /* 0x000f24000c1e1900 */
[----:B---3--:R-:W-:Y:S01]  /*0590*/  IMAD.WIDE.U32 R12, R3, 0x4, R12 ;  /* 0x00000004030c7825 */ /* 0x008fe200078e000c */
[----:B------:R-:W-:Y:S02]  /*05a0*/  IADD3.X R3, PT, PT, RZ, RZ, RZ, P1, !PT ;  /* 0x000000ffff037210 */ /* 0x000fe40000ffe4ff */
[----:B--2---:R-:W-:-:S03]  /*05b0*/  LEA R2, P1, R8, UR6, 0x2 ;  /* 0x0000000608027c11 */ /* 0x004fc6000f8210ff */
[----:B------:R-:W4:Y:S01]  /*05c0*/  LDG.E R13, desc[UR4][R12.64] ;  /* 0x000000040c0d7981 */ /* 0x000f22000c1e1900 */
[----:B------:R-:W-:Y:S01]  /*05d0*/  LEA.HI.X R3, R8, UR7, R3, 0x2, P1 ;  /* 0x0000000708037c11 */ /* 0x000fe200088f1403 */
[C---:B------:R-:W-:Y:S02]  /*05e0*/  IMAD.WIDE R8, R17.reuse, 0x4, R6 ;  /* 0x0000000411087825 */ /* 0x040fe400078e0206 */
[----:B------:R-:W2:Y:S04]  /*05f0*/  LDG.E R6, desc[UR4][R6.64] ;  /* 0x0000000406067981 */ /* 0x000ea8000c1e1900 */
[----:B------:R-:W2:Y:S01]  /*0600*/  LDG.E R15, desc[UR4][R2.64+0x4] ;  /* 0x00000404020f7981 */ /* 0x000ea2000c1e1900 */
[----:B------:R-:W-:-:S03]  /*0610*/  IMAD.WIDE R10, R17, 0x4, R8 ;  /* 0x00000004110a7825 */ /* 0x000fc600078e0208 */
[----:B------:R-:W3:Y:S04]  /*0620*/  LDG.E R22, desc[UR4][R8.64] ;  /* 0x0000000408167981 */ /* 0x000ee8000c1e1900 */
[----:B------:R-:W3:Y:S04]  /*0630*/  LDG.E R18, desc[UR4][R2.64+0x8] ;  /* 0x0000080402127981 */ /* 0x000ee8000c1e1900 */
[----:B------:R-:W3:Y:S04]  /*0640*/  LDG.E R26, desc[UR4][R2.64+0xc] ;  /* 0x00000c04021a7981 */ /* 0x000ee8000c1e1900 */
[----:B------:R-:W3:Y:S01]  /*0650*/  LDG.E R10, desc[UR4][R10.64] ;  /* 0x000000040a0a7981 */ /* 0x000ee2000c1e1900 */
[----:B------:R-:W-:Y:S01]  /*0660*/  IADD3 R21, PT, PT, R21, 0x4, RZ ;  /* 0x0000000415157810 */ /* 0x000fe20007ffe0ff */
[----:B----45:R-:W-:-:S04]  /*0670*/  FFMA R24, R13, R4, R24 ;  /* 0x000000040d187223 */ /* 0x030fc80000000018 */
[----:B--2---:R-:W-:-:S04]  /*0680*/  FFMA R15, R15, R6, R24 ;  /* 0x000000060f0f7223 */ /* 0x004fc80000000018 */
[----:B---3--:R-:W-:-:S04]  /*0690*/  FFMA R15, R18, R22, R15 ;  /* 0x00000016120f7223 */ /* 0x008fc8000000000f */
[----:B------:R-:W-:-:S07]  /*06a0*/  FFMA R24, R26, R10, R15 ;  /* 0x0000000a1a187223 */ /* 0x000fce000000000f */
.L_x_4:
[----:B------:R-:W-:Y:S05]  /*06b0*/  @!P0 BRA `(.L_x_1) ;  /* 0x00000000007c8947 */ /* 0x000fea0003800000 */
[----:B------:R-:W-:Y:S02]  /*06c0*/  ISETP.NE.AND P1, PT, R14, 0x1, PT ;  /* 0x000000010e00780c */ /* 0x000fe40003f25270 */
[----:B------:R-:W-:-:S04]  /*06d0*/  LOP3.LUT R19, R19, 0x1, RZ, 0xc0, !PT ;  /* 0x0000000113137812 */ /* 0x000fc800078ec0ff */
[----:B------:R-:W-:-:S07]  /*06e0*/  ISETP.NE.U32.AND P0, PT, R19, 0x1, PT ;  /* 0x000000011300780c */ /* 0x000fce0003f05070 */
[----:B------:R-:W1:Y:S01]  /*06f0*/  @P1 LDC.64 R10, c[0x0][0x388] ;  /* 0x0000e200ff0a1b82 */ /* 0x000e620000000a00 */
[CC--:B------:R-:W-:Y:S02]  /*0700*/  @P1 IADD3 R13, PT, PT, R20.reuse, R21.reuse, RZ ;  /* 0x00000015140d1210 */ /* 0x0c0fe40007ffe0ff */
[----:B------:R-:W-:-:S04]  /*0710*/  @P1 IADD3 R12, P2, PT, R20, R21, RZ ;  /* 0x00000015140c1210 */ /* 0x000fc80007f5e0ff */
[----:B------:R-:W-:Y:S01]  /*0720*/  @P1 IADD3.X R14, PT, PT, RZ, RZ, RZ, P2, !PT ;  /* 0x000000ffff0e1210 */ /* 0x000fe200017fe4ff */
[----:B------:R-:W2:Y:S08]  /*0730*/  @P1 LDC.64 R8, c[0x0][0x390] ;  /* 0x0000e400ff081b82 */ /* 0x000eb00000000a00 */
[----:B------:R-:W3:Y:S08]  /*0740*/  @P1 LDC.64 R6, c[0x0][0x388] ;  /* 0x0000e200ff061b82 */ /* 0x000ef00000000a00 */
[----:B------:R-:W4:Y:S01]  /*0750*/  @!P0 LDC.64 R4, c[0x0][0x388] ;  /* 0x0000e200ff048b82 */ /* 0x000f220000000a00 */
[----:B-1----:R-:W-:-:S04]  /*0760*/  @P1 IMAD.WIDE.U32 R10, R13, 0x4, R10 ;  /* 0x000000040d0a1825 */ /* 0x002fc800078e000a */
[C---:B------:R-:W-:Y:S01]  /*0770*/  @P1 IMAD R13, R21.reuse, R17, R0 ;  /* 0x00000011150d1224 */ /* 0x040fe200078e0200 */
[----:B------:R-:W-:Y:S01]  /*0780*/  @P1 IADD3 R21, PT, PT, R21, 0x2, RZ ;  /* 0x0000000215151810 */ /* 0x000fe20007ffe0ff */
[----:B------:R-:W4:Y:S01]  /*0790*/  @P1 LDG.E R11, desc[UR4][R10.64] ;  /* 0x000000040a0b1981 */ /* 0x000f22000c1e1900 */
[----:B------:R-:W1:Y:S01]  /*07a0*/  @!P0 LDC.64 R2, c[0x0][0x390] ;  /* 0x0000e400ff028b82 */ /* 0x000e620000000a00 */
[----:B--2---:R-:W-:Y:S01]  /*07b0*/  @P1 IMAD.WIDE R8, R13, 0x4, R8 ;  /* 0x000000040d081825 */ /* 0x004fe200078e0208 */
[----:B------:R-:W-:Y:S02]  /*07c0*/  @!P0 IADD3 R15, PT, PT, R20, R21, RZ ;  /* 0x00000015140f8210 */ /* 0x000fe40007ffe0ff */
[----:B---3--:R-:W-:Y:S01]  /*07d0*/  @P1 LEA R6, P2, R12, R6, 0x2 ;  /* 0x000000060c061211 */ /* 0x008fe200078410ff */
[----:B------:R-:W-:-:S03]  /*07e0*/  @!P0 IMAD R21, R21, R17, R0 ;  /* 0x0000001115158224 */ /* 0x000fc600078e0200 */
[----:B------:R-:W-:Y:S01]  /*07f0*/  @P1 LEA.HI.X R7, R12, R7, R14, 0x2, P2 ;  /* 0x000000070c071211 */ /* 0x000fe200010f140e */
[----:B------:R-:W-:Y:S01]  /*0800*/  @P1 IMAD.WIDE R12, R17, 0x4, R8 ;  /* 0x00000004110c1825 */ /* 0x000fe200078e0208 */
[----:B------:R-:W2:Y:S03]  /*0810*/  @P1 LDG.E R14, desc[UR4][R8.64] ;  /* 0x00000004080e1981 */ /* 0x000ea6000c1e1900 */
[----:B----4-:R-:W-:Y:S01]  /*0820*/  @!P0 IMAD.WIDE.U32 R4, R15, 0x4, R4 ;  /* 0x000000040f048825 */ /* 0x010fe200078e0004 */
[----:B------:R-:W3:Y:S04]  /*0830*/  @P1 LDG.E R6, desc[UR4][R6.64+0x4] ;  /* 0x0000040406061981 */ /* 0x000ee8000c1e1900 */
[----:B------:R-:W3:Y:S01]  /*0840*/  @P1 LDG.E R12, desc[UR4][R12.64] ;  /* 0x000000040c0c1981 */ /* 0x000ee2000c1e1900 */
[----:B-1----:R-:W-:-:S03]  /*0850*/  @!P0 IMAD.WIDE R2, R21, 0x4, R2 ;  /* 0x0000000415028825 */ /* 0x002fc600078e0202 */
[----:B------:R-:W4:Y:S04]  /*0860*/  @!P0 LDG.E R5, desc[UR4][R4.64] ;  /* 0x0000000404058981 */ /* 0x000f28000c1e1900 */
[----:B------:R-:W4:Y:S01]  /*0870*/  @!P0 LDG.E R2, desc[UR4][R2.64] ;  /* 0x0000000402028981 */ /* 0x000f22000c1e1900 */
[----:B--2--5:R-:W-:-:S04]  /*0880*/  @P1 FFMA R11, R11, R14, R24 ;  /* 0x0000000e0b0b1223 */ /* 0x024fc80000000018 */
[----:B---3--:R-:W-:-:S04]  /*0890*/  @P1 FFMA R24, R6, R12, R11 ;  /* 0x0000000c06181223 */ /* 0x008fc8000000000b */
[----:B----4-:R-:W-:-:S07]  /*08a0*/  @!P0 FFMA R24, R5, R2, R24 ;  /* 0x0000000205188223 */ /* 0x010fce0000000018 */
.L_x_1:
[----:B------:R-:W1:Y:S01]  /*08b0*/  LDC.64 R2, c[0x0][0x380] ;  /* 0x0000e000ff027b82 */ /* 0x000e620000000a00 */
[----:B------:R-:W-:-:S04]  /*08c0*/  IMAD R17, R16, R17, R0 ;  /* 0x0000001110117224 */ /* 0x000fc800078e0200 */
[----:B-1----:R-:W-:-:S05]  /*08d0*/  IMAD.WIDE R2, R17, 0x4, R2 ;  /* 0x0000000411027825 */ /* 0x002fca00078e0202 */
[----:B-----5:R-:W-:Y:S01]  /*08e0*/  STG.E desc[UR4][R2.64], R24 ;  /* 0x0000001802007986 */ /* 0x020fe2000c101904 */
[----:B------:R-:W-:Y:S05]  /*08f0*/  EXIT ;  /* 0x000000000000794d */ /* 0x000fea0003800000 */
.L_x_5:
        /* <DEDUP_REMOVED lines=16> */
.L_x_7:


//--------------------- .nv.shared.reserved.0     --------------------------
	.section	.nv.shared.reserved.0,"aw",@nobits
	.weak		__nv_reservedSMEM_offset_0_alias
	.size		__nv_reservedSMEM_offset_0_alias, 0, 64
	.other		__nv_reservedSMEM_offset_0_alias,@"STO_CUDA_RESERVED_SHARED STV_DEFAULT"
__nv_reservedSMEM_offset_0_alias:
	.zero		0
	.zero		64


//--------------------- .nv.constant0._Z19kernel_gelu_forwardPfPKfi --------------------------
	.section	.nv.constant0._Z19kernel_gelu_forwardPfPKfi,"a",@progbits
	.sectionflags	@""
	.align	4
.nv.constant0._Z19kernel_gelu_forwardPfPKfi:
	.zero		916


//--------------------- .nv.constant0._Z18kernel_matmul_biasPfPKfS1_S1_iii --------------------------
	.section	.nv.constant0._Z18kernel_matmul_biasPfPKfS1_S1_iii,"a",@progbits
	.sectionflags	@""
	.align	4
.nv.constant0._Z18kernel_matmul_biasPfPKfS1_S1_iii:
	.zero		940


//--------------------- SYMBOLS --------------------------

	.type		.nv.reservedSmem.offset0,@object
	.size		.nv.reservedSmem.offset0,0x4
